	.headerflags	@"EF_CUDA_TEXMODE_UNIFIED EF_CUDA_64BIT_ADDRESS EF_CUDA_ACCELERATORS EF_CUDA_SM90 EF_CUDA_VIRTUAL_SM(EF_CUDA_SM90)"
	.elftype	@"ET_EXEC"


//--------------------- .nv.info                  --------------------------
	.section	.nv.info,"",@"SHT_CUDA_INFO"
	.align	4


	//----- nvinfo : EIATTR_REGCOUNT
	.align		4
        /*0000*/ 	.byte	0x04, 0x2f
        /*0002*/ 	.short	(.L_2 - .L_1)
	.align		4
.L_1:
        /*0004*/ 	.word	index@(triton_per_fused__native_batch_norm_legit_2)
        /*0008*/ 	.word	0x0000001c


	//----- nvinfo : EIATTR_MIN_STACK_SIZE
	.align		4
.L_2:
        /*000c*/ 	.byte	0x04, 0x12
        /*000e*/ 	.short	(.L_4 - .L_3)
	.align		4
.L_3:
        /*0010*/ 	.word	index@(triton_per_fused__native_batch_norm_legit_2)
        /*0014*/ 	.word	0x00000000


	//----- nvinfo : EIATTR_FRAME_SIZE
	.align		4
.L_4:
        /*0018*/ 	.byte	0x04, 0x11
        /*001a*/ 	.short	(.L_6 - .L_5)
	.align		4
.L_5:
        /*001c*/ 	.word	index@(triton_per_fused__native_batch_norm_legit_2)
        /*0020*/ 	.word	0x00000000


	//----- nvinfo : EIATTR_MIN_STACK_SIZE
	.align		4
.L_6:
        /*0024*/ 	.byte	0x04, 0x12
        /*0026*/ 	.short	(.L_8 - .L_7)
	.align		4
.L_7:
        /*0028*/ 	.word	index@(triton_per_fused__native_batch_norm_legit_2)
        /*002c*/ 	.word	0x00000000
.L_8:


//--------------------- .nv.info.triton_per_fused__native_batch_norm_legit_2 --------------------------
	.section	.nv.info.triton_per_fused__native_batch_norm_legit_2,"",@"SHT_CUDA_INFO"
	.sectionflags	@""
	.align	4


	//----- nvinfo : EIATTR_CUDA_API_VERSION
	.align		4
        /*0000*/ 	.byte	0x04, 0x37
        /*0002*/ 	.short	(.L_10 - .L_9)
.L_9:
        /*0004*/ 	.word	0x0000007c


	//----- nvinfo : EIATTR_KPARAM_INFO
	.align		4
.L_10:
        /*0008*/ 	.byte	0x04, 0x17
        /*000a*/ 	.short	(.L_12 - .L_11)
.L_11:
        /*000c*/ 	.word	0x00000000
        /*0010*/ 	.short	0x0005
        /*0012*/ 	.short	0x0024
        /*0014*/ 	.byte	0x00, 0xf0, 0x11, 0x00


	//----- nvinfo : EIATTR_KPARAM_INFO
	.align		4
.L_12:
        /*0018*/ 	.byte	0x04, 0x17
        /*001a*/ 	.short	(.L_14 - .L_13)
.L_13:
        /*001c*/ 	.word	0x00000000
        /*0020*/ 	.short	0x0004
        /*0022*/ 	.short	0x0020
        /*0024*/ 	.byte	0x00, 0xf0, 0x11, 0x00


	//----- nvinfo : EIATTR_KPARAM_INFO
	.align		4
.L_14:
        /*0028*/ 	.byte	0x04, 0x17
        /*002a*/ 	.short	(.L_16 - .L_15)
.L_15:
        /*002c*/ 	.word	0x00000000
        /*0030*/ 	.short	0x0003
        /*0032*/ 	.short	0x0018
        /*0034*/ 	.byte	0x00, 0xf4, 0x21, 0x00


	//----- nvinfo : EIATTR_KPARAM_INFO
	.align		4
.L_16:
        /*0038*/ 	.byte	0x04, 0x17
        /*003a*/ 	.short	(.L_18 - .L_17)
.L_17:
        /*003c*/ 	.word	0x00000000
        /*0040*/ 	.short	0x0002
        /*0042*/ 	.short	0x0010
        /*0044*/ 	.byte	0x00, 0xf4, 0x21, 0x00


	//----- nvinfo : EIATTR_KPARAM_INFO
	.align		4
.L_18:
        /*0048*/ 	.byte	0x04, 0x17
        /*004a*/ 	.short	(.L_20 - .L_19)
.L_19:
        /*004c*/ 	.word	0x00000000
        /*0050*/ 	.short	0x0001
        /*0052*/ 	.short	0x0008
        /*0054*/ 	.byte	0x00, 0xf4, 0x21, 0x00


	//----- nvinfo : EIATTR_KPARAM_INFO
	.align		4
.L_20:
        /*0058*/ 	.byte	0x04, 0x17
        /*005a*/ 	.short	(.L_22 - .L_21)
.L_21:
        /*005c*/ 	.word	0x00000000
        /*0060*/ 	.short	0x0000
        /*0062*/ 	.short	0x0000
        /*0064*/ 	.byte	0x00, 0xf4, 0x21, 0x00


	//----- nvinfo : EIATTR_SPARSE_MMA_MASK
	.align		4
.L_22:
        /*0068*/ 	.byte	0x03, 0x50
        /*006a*/ 	.short	0x0000


	//----- nvinfo : EIATTR_MAXREG_COUNT
	.align		4
        /*006c*/ 	.byte	0x03, 0x1b
        /*006e*/ 	.short	0x00ff


	//----- nvinfo : EIATTR_COOP_GROUP_MASK_REGIDS
	.align		4
        /*0070*/ 	.byte	0x04, 0x29
        /*0072*/ 	.short	(.L_24 - .L_23)


	//   ....[0]....
.L_23:
        /*0074*/ 	.word	0xffffffff


	//   ....[1]....
        /*0078*/ 	.word	0xffffffff


	//   ....[2]....
        /*007c*/ 	.word	0xffffffff


	//   ....[3]....
        /*0080*/ 	.word	0xffffffff


	//   ....[4]....
        /*0084*/ 	.word	0xffffffff


	//   ....[5]....
        /*0088*/ 	.word	0xffffffff


	//   ....[6]....
        /*008c*/ 	.word	0xffffffff


	//   ....[7]....
        /*0090*/ 	.word	0xffffffff


	//   ....[8]....
        /*0094*/ 	.word	0xffffffff


	//   ....[9]....
        /*0098*/ 	.word	0xffffffff


	//   ....[10]....
        /*009c*/ 	.word	0xffffffff


	//   ....[11]....
        /*00a0*/ 	.word	0xffffffff


	//   ....[12]....
        /*00a4*/ 	.word	0xffffffff


	//   ....[13]....
        /*00a8*/ 	.word	0xffffffff


	//   ....[14]....
        /*00ac*/ 	.word	0xffffffff


	//   ....[15]....
        /*00b0*/ 	.word	0xffffffff


	//   ....[16]....
        /*00b4*/ 	.word	0xffffffff


	//   ....[17]....
        /*00b8*/ 	.word	0xffffffff


	//   ....[18]....
        /*00bc*/ 	.word	0xffffffff


	//   ....[19]....
        /*00c0*/ 	.word	0xffffffff


	//----- nvinfo : EIATTR_COOP_GROUP_INSTR_OFFSETS
	.align		4
.L_24:
        /*00c4*/ 	.byte	0x04, 0x28
        /*00c6*/ 	.short	(.L_26 - .L_25)


	//   ....[0]....
.L_25:
        /*00c8*/ 	.word	0x00000240


	//   ....[1]....
        /*00cc*/ 	.word	0x00000260


	//   ....[2]....
        /*00d0*/ 	.word	0x00000270


	//   ....[3]....
        /*00d4*/ 	.word	0x00000280


	//   ....[4]....
        /*00d8*/ 	.word	0x000002b0


	//   ....[5]....
        /*00dc*/ 	.word	0x000002e0


	//   ....[6]....
        /*00e0*/ 	.word	0x00000310


	//   ....[7]....
        /*00e4*/ 	.word	0x00000340


	//   ....[8]....
        /*00e8*/ 	.word	0x00000410


	//   ....[9]....
        /*00ec*/ 	.word	0x00000430


	//   ....[10]....
        /*00f0*/ 	.word	0x00000530


	//   ....[11]....
        /*00f4*/ 	.word	0x00000570


	//   ....[12]....
        /*00f8*/ 	.word	0x00000590


	//   ....[13]....
        /*00fc*/ 	.word	0x000005a0


	//   ....[14]....
        /*0100*/ 	.word	0x000005e0


	//   ....[15]....
        /*0104*/ 	.word	0x00000650


	//   ....[16]....
        /*0108*/ 	.word	0x00000660


	//   ....[17]....
        /*010c*/ 	.word	0x00000670


	//   ....[18]....
        /*0110*/ 	.word	0x000007b0


	//   ....[19]....
        /*0114*/ 	.word	0x000007d0


	//----- nvinfo : EIATTR_EXIT_INSTR_OFFSETS
	.align		4
.L_26:
        /*0118*/ 	.byte	0x04, 0x1c
        /*011a*/ 	.short	(.L_28 - .L_27)


	//   ....[0]....
.L_27:
        /*011c*/ 	.word	0x00000940


	//   ....[1]....
        /*0120*/ 	.word	0x00000990


	//----- nvinfo : EIATTR_REQNTID
	.align		4
.L_28:
        /*0124*/ 	.byte	0x04, 0x10
        /*0126*/ 	.short	(.L_30 - .L_29)
.L_29:
        /*0128*/ 	.word	0x00000080
        /*012c*/ 	.word	0x00000001
        /*0130*/ 	.word	0x00000001


	//----- nvinfo : EIATTR_CBANK_PARAM_SIZE
	.align		4
.L_30:
        /*0134*/ 	.byte	0x03, 0x19
        /*0136*/ 	.short	0x0028


	//----- nvinfo : EIATTR_PARAM_CBANK
	.align		4
        /*0138*/ 	.byte	0x04, 0x0a
        /*013a*/ 	.short	(.L_32 - .L_31)
	.align		4
.L_31:
        /*013c*/ 	.word	index@(.nv.constant0.triton_per_fused__native_batch_norm_legit_2)
        /*0140*/ 	.short	0x0210
        /*0142*/ 	.short	0x0028


	//----- nvinfo : EIATTR_SW_WAR
	.align		4
.L_32:
        /*0144*/ 	.byte	0x04, 0x36
        /*0146*/ 	.short	(.L_34 - .L_33)
.L_33:
        /*0148*/ 	.word	0x00000008
.L_34:


//--------------------- .nv.callgraph             --------------------------
	.section	.nv.callgraph,"",@"SHT_CUDA_CALLGRAPH"
	.align	4
	.sectionentsize	8
	.align		4
        /*0000*/ 	.word	0x00000000
	.align		4
        /*0004*/ 	.word	0xffffffff
	.align		4
        /*0008*/ 	.word	0x00000000
	.align		4
        /*000c*/ 	.word	0xfffffffe
	.align		4
        /*0010*/ 	.word	0x00000000
	.align		4
        /*0014*/ 	.word	0xfffffffd
	.align		4
        /*0018*/ 	.word	0x00000000
	.align		4
        /*001c*/ 	.word	0xfffffffc


//--------------------- .nv.constant4             --------------------------
	.section	.nv.constant4,"a",@progbits
	.align	8
	.align		8
.nv.constant4:
        /*0000*/ 	.dword	_$_str


//--------------------- .text.triton_per_fused__native_batch_norm_legit_2 --------------------------
	.section	.text.triton_per_fused__native_batch_norm_legit_2,"ax",@progbits
	.sectionflags	@"SHF_BARRIERS=1"
	.align	128
        .global         triton_per_fused__native_batch_norm_legit_2
        .type           triton_per_fused__native_batch_norm_legit_2,@function
        .size           triton_per_fused__native_batch_norm_legit_2,(.L_x_1 - triton_per_fused__native_batch_norm_legit_2)
        .other          triton_per_fused__native_batch_norm_legit_2,@"STO_CUDA_ENTRY STV_DEFAULT"
triton_per_fused__native_batch_norm_legit_2:
.text.triton_per_fused__native_batch_norm_legit_2:
[----:B------:R-:W0:Y:S02]  /*0000*/  LDC R1, c[0x0][0x28] ;  /* 0x00000a00ff017b82 */ /* 0x000e240000000800 */
[----:B------:R-:W1:Y:S01]  /*0010*/  S2R R3, SR_CTAID.X ;  /* 0x0000000000037919 */ /* 0x000e620000002500 */
[----:B------:R-:W2:Y:S01]  /*0020*/  LDC.64 R6, c[0x0][0x210] ;  /* 0x00008400ff067b82 */ /* 0x000ea20000000a00 */
[----:B------:R-:W-:Y:S01]  /*0030*/  ULDC.64 UR6, c[0x0][0x208] ;  /* 0x0000820000067ab9 */ /* 0x000fe20000000a00 */
[----:B------:R-:W3:Y:S01]  /*0040*/  S2R R0, SR_TID.X ;  /* 0x0000000000007919 */ /* 0x000ee20000002100 */
[----:B-1----:R-:W-:Y:S02]  /*0050*/  SHF.L.U32 R3, R3, 0x5, RZ ;  /* 0x0000000503037819 */ /* 0x002fe400000006ff */
[C---:B---3--:R-:W-:Y:S01]  /*0060*/  SHF.L.U32 R2, R0.reuse, 0x2, RZ ;  /* 0x0000000200027819 */ /* 0x048fe200000006ff */
[----:B------:R-:W-:-:S03]  /*0070*/  IMAD.SHL.U32 R5, R0, 0x20, RZ ;  /* 0x0000002000057824 */ /* 0x000fc600078e00ff */
[----:B------:R-:W-:Y:S02]  /*0080*/  LOP3.LUT R4, R3, 0x1c, R2, 0xf8, !PT ;  /* 0x0000001c03047812 */ /* 0x000fe400078ef802 */
[----:B------:R-:W-:Y:S02]  /*0090*/  LOP3.LUT R5, R5, 0xf00, RZ, 0xc0, !PT ;  /* 0x00000f0005057812 */ /* 0x000fe400078ec0ff */
[----:B------:R-:W-:Y:S02]  /*00a0*/  SHF.R.S32.HI R11, RZ, 0x1f, R4 ;  /* 0x0000001fff0b7819 */ /* 0x000fe40000011404 */
[----:B------:R-:W-:Y:S02]  /*00b0*/  ISETP.GE.AND P1, PT, R4, 0x400, PT ;  /* 0x000004000400780c */ /* 0x000fe40003f26270 */
[----:B------:R-:W-:-:S04]  /*00c0*/  LEA.HI R11, R11, R4, RZ, 0x8 ;  /* 0x000000040b0b7211 */ /* 0x000fc800078f40ff */
[C---:B------:R-:W-:Y:S02]  /*00d0*/  LOP3.LUT R10, R11.reuse, 0xffffff00, RZ, 0xc0, !PT ;  /* 0xffffff000b0a7812 */ /* 0x040fe400078ec0ff */
[----:B------:R-:W-:Y:S02]  /*00e0*/  SHF.L.U32 R11, R11, 0x4, RZ ;  /* 0x000000040b0b7819 */ /* 0x000fe400000006ff */
[----:B------:R-:W-:Y:S02]  /*00f0*/  IADD3 R10, R5, R4, -R10 ;  /* 0x00000004050a7210 */ /* 0x000fe40007ffe80a */
[----:B------:R-:W-:Y:S02]  /*0100*/  CS2R R4, SRZ ;  /* 0x0000000000047805 */ /* 0x000fe4000001ff00 */
[----:B------:R-:W-:-:S05]  /*0110*/  LOP3.LUT R11, R11, 0xfffff000, RZ, 0xc0, !PT ;  /* 0xfffff0000b0b7812 */ /* 0x000fca00078ec0ff */
[----:B------:R-:W-:-:S04]  /*0120*/  IMAD.IADD R11, R11, 0x1, R10 ;  /* 0x000000010b0b7824 */ /* 0x000fc800078e020a */
[----:B--2---:R-:W-:Y:S01]  /*0130*/  IMAD.WIDE R16, R11, 0x4, R6 ;  /* 0x000000040b107825 */ /* 0x004fe200078e0206 */
[----:B------:R-:W-:-:S06]  /*0140*/  CS2R R6, SRZ ;  /* 0x0000000000067805 */ /* 0x000fcc000001ff00 */
[----:B------:R-:W2:Y:S01]  /*0150*/  @!P1 LDG.E.128 R4, desc[UR6][R16.64] ;  /* 0x0000000610049981 */ /* 0x000ea2000c1e1d00 */
[----:B------:R-:W1:Y:S01]  /*0160*/  S2UR UR5, SR_CgaCtaId ;  /* 0x00000000000579c3 */ /* 0x000e620000008800 */
[C---:B------:R-:W-:Y:S01]  /*0170*/  LOP3.LUT P3, RZ, R0.reuse, 0x18, RZ, 0xc0, !PT ;  /* 0x0000001800ff7812 */ /* 0x040fe2000786c0ff */
[----:B------:R-:W-:Y:S01]  /*0180*/  UMOV UR4, 0x400 ;  /* 0x0000040000047882 */ /* 0x000fe20000000000 */
[C---:B------:R-:W-:Y:S02]  /*0190*/  ISETP.GE.AND P2, PT, R0.reuse, 0x80, PT ;  /* 0x000000800000780c */ /* 0x040fe40003f46270 */
[----:B------:R-:W-:-:S04]  /*01a0*/  LOP3.LUT P0, RZ, R0, 0x3, RZ, 0xc0, !PT ;  /* 0x0000000300ff7812 */ /* 0x000fc8000780c0ff */
[----:B------:R-:W-:Y:S01]  /*01b0*/  ISETP.LT.AND P0, PT, R0, 0x80, !P0 ;  /* 0x000000800000780c */ /* 0x000fe20004701270 */
[----:B-1----:R-:W-:Y:S01]  /*01c0*/  UPRMT UR4, UR5, 0x654, UR4 ;  /* 0x0000065405047896 */ /* 0x002fe20008000004 */
[----:B--2---:R-:W-:Y:S02]  /*01d0*/  SEL R11, R4, RZ, !P1 ;  /* 0x000000ff040b7207 */ /* 0x004fe40004800000 */
[----:B------:R-:W-:Y:S02]  /*01e0*/  SEL R12, R5, RZ, !P1 ;  /* 0x000000ff050c7207 */ /* 0x000fe40004800000 */
[----:B------:R-:W-:Y:S02]  /*01f0*/  SEL R13, R6, RZ, !P1 ;  /* 0x000000ff060d7207 */ /* 0x000fe40004800000 */
[----:B------:R-:W-:Y:S02]  /*0200*/  SEL R14, R7, RZ, !P1 ;  /* 0x000000ff070e7207 */ /* 0x000fe40004800000 */
[----:B------:R-:W-:-:S02]  /*0210*/  FSEL R4, R11, RZ, !P1 ;  /* 0x000000ff0b047208 */ /* 0x000fc40004800000 */
[----:B------:R-:W-:Y:S02]  /*0220*/  FSEL R5, R12, RZ, !P1 ;  /* 0x000000ff0c057208 */ /* 0x000fe40004800000 */
[----:B------:R-:W-:Y:S01]  /*0230*/  FSEL R6, R13, RZ, !P1 ;  /* 0x000000ff0d067208 */ /* 0x000fe20004800000 */
[----:B------:R-:W1:Y:S01]  /*0240*/  SHFL.BFLY PT, R15, R4, 0x10, 0x1f ;  /* 0x0e001f00040f7f89 */ /* 0x000e6200000e0000 */
[----:B------:R-:W-:-:S03]  /*0250*/  FSEL R7, R14, RZ, !P1 ;  /* 0x000000ff0e077208 */ /* 0x000fc60004800000 */
[----:B------:R-:W2:Y:S04]  /*0260*/  SHFL.BFLY PT, R10, R5, 0x10, 0x1f ;  /* 0x0e001f00050a7f89 */ /* 0x000ea800000e0000 */
[----:B------:R-:W3:Y:S04]  /*0270*/  SHFL.BFLY PT, R17, R6, 0x10, 0x1f ;  /* 0x0e001f0006117f89 */ /* 0x000ee800000e0000 */
[----:B------:R-:W4:Y:S01]  /*0280*/  SHFL.BFLY PT, R22, R7, 0x10, 0x1f ;  /* 0x0e001f0007167f89 */ /* 0x000f2200000e0000 */
[----:B-1----:R-:W-:Y:S01]  /*0290*/  FADD R16, R4, R15 ;  /* 0x0000000f04107221 */ /* 0x002fe20000000000 */
[----:B--2---:R-:W-:-:S04]  /*02a0*/  FADD R18, R5, R10 ;  /* 0x0000000a05127221 */ /* 0x004fc80000000000 */
[----:B------:R-:W1:Y:S01]  /*02b0*/  SHFL.BFLY PT, R19, R16, 0x8, 0x1f ;  /* 0x0d001f0010137f89 */ /* 0x000e6200000e0000 */
[----:B------:R-:W-:Y:S01]  /*02c0*/  SHF.R.U32.HI R10, RZ, 0x5, R0 ;  /* 0x00000005ff0a7819 */ /* 0x000fe20000011600 */
[----:B---3--:R-:W-:Y:S02]  /*02d0*/  FADD R20, R6, R17 ;  /* 0x0000001106147221 */ /* 0x008fe40000000000 */
[----:B------:R-:W2:Y:S01]  /*02e0*/  SHFL.BFLY PT, R21, R18, 0x8, 0x1f ;  /* 0x0d001f0012157f89 */ /* 0x000ea200000e0000 */
[----:B------:R-:W-:Y:S01]  /*02f0*/  LOP3.LUT R17, R2, 0x1c, RZ, 0xc0, !PT ;  /* 0x0000001c02117812 */ /* 0x000fe200078ec0ff */
[----:B----4-:R-:W-:Y:S02]  /*0300*/  FADD R22, R7, R22 ;  /* 0x0000001607167221 */ /* 0x010fe40000000000 */
[----:B------:R-:W3:Y:S01]  /*0310*/  SHFL.BFLY PT, R23, R20, 0x8, 0x1f ;  /* 0x0d001f0014177f89 */ /* 0x000ee200000e0000 */
[----:B------:R-:W-:Y:S01]  /*0320*/  SGXT.U32 R10, R10, 0x2 ;  /* 0x000000020a0a781a */ /* 0x000fe20000000000 */
[----:B------:R-:W-:-:S02]  /*0330*/  IMAD.SHL.U32 R15, R17, 0x10, RZ ;  /* 0x00000010110f7824 */ /* 0x000fc400078e00ff */
[----:B------:R-:W4:Y:S01]  /*0340*/  SHFL.BFLY PT, R5, R22, 0x8, 0x1f ;  /* 0x0d001f0016057f89 */ /* 0x000f2200000e0000 */
[----:B------:R-:W-:Y:S01]  /*0350*/  SHF.L.U32 R4, R10, 0x2, RZ ;  /* 0x000000020a047819 */ /* 0x000fe200000006ff */
[----:B-1----:R-:W-:-:S03]  /*0360*/  FADD R19, R16, R19 ;  /* 0x0000001310137221 */ /* 0x002fc60000000000 */
[----:B------:R-:W-:Y:S01]  /*0370*/  LOP3.LUT R16, R15, R4, RZ, 0xfc, !PT ;  /* 0x000000040f107212 */ /* 0x000fe200078efcff */
[----:B--2---:R-:W-:-:S04]  /*0380*/  FADD R21, R18, R21 ;  /* 0x0000001512157221 */ /* 0x004fc80000000000 */
[----:B------:R-:W-:Y:S01]  /*0390*/  @!P3 STS [R16+UR4], R19 ;  /* 0x000000131000b988 */ /* 0x000fe20008000804 */
[----:B---3--:R-:W-:-:S03]  /*03a0*/  FADD R23, R20, R23 ;  /* 0x0000001714177221 */ /* 0x008fc60000000000 */
[----:B------:R-:W-:Y:S01]  /*03b0*/  @!P3 STS [R16+UR4+0x10], R21 ;  /* 0x000010151000b988 */ /* 0x000fe20008000804 */
[----:B----4-:R-:W-:-:S03]  /*03c0*/  FADD R7, R22, R5 ;  /* 0x0000000516077221 */ /* 0x010fc60000000000 */
[----:B------:R-:W-:Y:S04]  /*03d0*/  @!P3 STS [R16+UR4+0x20], R23 ;  /* 0x000020171000b988 */ /* 0x000fe80008000804 */
[----:B------:R-:W-:Y:S01]  /*03e0*/  @!P3 STS [R16+UR4+0x30], R7 ;  /* 0x000030071000b988 */ /* 0x000fe20008000804 */
[----:B------:R-:W-:Y:S06]  /*03f0*/  BAR.SYNC.DEFER_BLOCKING 0x0 ;  /* 0x0000000000007b1d */ /* 0x000fec0000010000 */
[----:B------:R-:W1:Y:S04]  /*0400*/  @!P2 LDS R9, [R2+UR4] ;  /* 0x000000040209a984 */ /* 0x000e680008000800 */
[----:B-1----:R-:W1:Y:S02]  /*0410*/  SHFL.BFLY PT, R4, R9, 0x2, 0x1f ;  /* 0x0c401f0009047f89 */ /* 0x002e6400000e0000 */
[----:B-1----:R-:W-:-:S05]  /*0420*/  FADD R18, R9, R4 ;  /* 0x0000000409127221 */ /* 0x002fca0000000000 */
[----:B------:R-:W1:Y:S02]  /*0430*/  SHFL.BFLY PT, R5, R18, 0x1, 0x1f ;  /* 0x0c201f0012057f89 */ /* 0x000e6400000e0000 */
[----:B-1----:R-:W-:-:S05]  /*0440*/  FADD R19, R18, R5 ;  /* 0x0000000512137221 */ /* 0x002fca0000000000 */
[----:B------:R-:W-:Y:S01]  /*0450*/  @P0 STS [R2+UR4], R19 ;  /* 0x0000001302000988 */ /* 0x000fe20008000804 */
[----:B------:R-:W-:Y:S06]  /*0460*/  BAR.SYNC.DEFER_BLOCKING 0x0 ;  /* 0x0000000000007b1d */ /* 0x000fec0000010000 */
[----:B------:R-:W1:Y:S04]  /*0470*/  LDS R5, [R15+UR4+0x10] ;  /* 0x000010040f057984 */ /* 0x000e680008000800 */
[----:B------:R-:W2:Y:S04]  /*0480*/  LDS R7, [R15+UR4+0x30] ;  /* 0x000030040f077984 */ /* 0x000ea80008000800 */
[----:B------:R-:W3:Y:S04]  /*0490*/  LDS R4, [R15+UR4] ;  /* 0x000000040f047984 */ /* 0x000ee80008000800 */
[----:B------:R-:W4:Y:S01]  /*04a0*/  LDS R6, [R15+UR4+0x20] ;  /* 0x000020040f067984 */ /* 0x000f220008000800 */
[----:B-1----:R-:W-:-:S04]  /*04b0*/  FFMA R12, R5, -0.0625, R12 ;  /* 0xbd800000050c7823 */ /* 0x002fc8000000000c */
[----:B------:R-:W-:Y:S01]  /*04c0*/  FMUL R12, R12, R12 ;  /* 0x0000000c0c0c7220 */ /* 0x000fe20000400000 */
[----:B--2---:R-:W-:Y:S01]  /*04d0*/  FFMA R14, R7, -0.0625, R14 ;  /* 0xbd800000070e7823 */ /* 0x004fe2000000000e */
[----:B---3--:R-:W-:-:S03]  /*04e0*/  FFMA R11, R4, -0.0625, R11 ;  /* 0xbd800000040b7823 */ /* 0x008fc6000000000b */
[----:B------:R-:W-:Y:S01]  /*04f0*/  FSEL R12, R12, RZ, !P1 ;  /* 0x000000ff0c0c7208 */ /* 0x000fe20004800000 */
[----:B------:R-:W-:Y:S01]  /*0500*/  FMUL R14, R14, R14 ;  /* 0x0000000e0e0e7220 */ /* 0x000fe20000400000 */
[----:B------:R-:W-:Y:S01]  /*0510*/  FMUL R11, R11, R11 ;  /* 0x0000000b0b0b7220 */ /* 0x000fe20000400000 */
[----:B----4-:R-:W-:Y:S02]  /*0520*/  FFMA R13, R6, -0.0625, R13 ;  /* 0xbd800000060d7823 */ /* 0x010fe4000000000d */
[----:B------:R-:W1:Y:S01]  /*0530*/  SHFL.BFLY PT, R9, R12, 0x10, 0x1f ;  /* 0x0e001f000c097f89 */ /* 0x000e6200000e0000 */
[----:B------:R-:W-:Y:S02]  /*0540*/  FSEL R14, R14, RZ, !P1 ;  /* 0x000000ff0e0e7208 */ /* 0x000fe40004800000 */
[----:B------:R-:W-:Y:S01]  /*0550*/  FSEL R11, R11, RZ, !P1 ;  /* 0x000000ff0b0b7208 */ /* 0x000fe20004800000 */
[----:B------:R-:W-:Y:S02]  /*0560*/  FMUL R13, R13, R13 ;  /* 0x0000000d0d0d7220 */ /* 0x000fe40000400000 */
[----:B------:R-:W2:Y:S03]  /*0570*/  SHFL.BFLY PT, R19, R14, 0x10, 0x1f ;  /* 0x0e001f000e137f89 */ /* 0x000ea600000e0000 */
[----:B------:R-:W-:Y:S01]  /*0580*/  FSEL R13, R13, RZ, !P1 ;  /* 0x000000ff0d0d7208 */ /* 0x000fe20004800000 */
[----:B------:R-:W3:Y:S04]  /*0590*/  SHFL.BFLY PT, R18, R11, 0x10, 0x1f ;  /* 0x0e001f000b127f89 */ /* 0x000ee800000e0000 */
[----:B------:R-:W4:Y:S01]  /*05a0*/  SHFL.BFLY PT, R22, R13, 0x10, 0x1f ;  /* 0x0e001f000d167f89 */ /* 0x000f2200000e0000 */
[----:B-1----:R-:W-:Y:S01]  /*05b0*/  FADD R20, R12, R9 ;  /* 0x000000090c147221 */ /* 0x002fe20000000000 */
[----:B------:R-:W-:-:S02]  /*05c0*/  IADD3 R12, R15, UR4, RZ ;  /* 0x000000040f0c7c10 */ /* 0x000fc4000fffe0ff */
[----:B------:R-:W-:Y:S02]  /*05d0*/  LOP3.LUT R9, R0, 0x1f, RZ, 0xc0, !PT ;  /* 0x0000001f00097812 */ /* 0x000fe400078ec0ff */
[----:B------:R-:W1:Y:S01]  /*05e0*/  SHFL.BFLY PT, R21, R20, 0x8, 0x1f ;  /* 0x0d001f0014157f89 */ /* 0x000e6200000e0000 */
[----:B--2---:R-:W-:Y:S01]  /*05f0*/  FADD R24, R14, R19 ;  /* 0x000000130e187221 */ /* 0x004fe20000000000 */
[----:B------:R-:W-:Y:S01]  /*0600*/  IMAD R17, R17, -0xc, R12 ;  /* 0xfffffff411117824 */ /* 0x000fe200078e020c */
[----:B------:R-:W-:Y:S01]  /*0610*/  LEA R9, R9, UR4, 0x2 ;  /* 0x0000000409097c11 */ /* 0x000fe2000f8e10ff */
[----:B------:R-:W-:Y:S01]  /*0620*/  BAR.SYNC.DEFER_BLOCKING 0x0 ;  /* 0x0000000000007b1d */ /* 0x000fe20000010000 */
[----:B---3--:R-:W-:Y:S01]  /*0630*/  FADD R18, R11, R18 ;  /* 0x000000120b127221 */ /* 0x008fe20000000000 */
[----:B----4-:R-:W-:-:S04]  /*0640*/  FADD R22, R13, R22 ;  /* 0x000000160d167221 */ /* 0x010fc80000000000 */
[----:B------:R-:W2:Y:S04]  /*0650*/  SHFL.BFLY PT, R11, R24, 0x8, 0x1f ;  /* 0x0d001f00180b7f89 */ /* 0x000ea800000e0000 */
[----:B------:R-:W3:Y:S04]  /*0660*/  SHFL.BFLY PT, R19, R18, 0x8, 0x1f ;  /* 0x0d001f0012137f89 */ /* 0x000ee800000e0000 */
[----:B------:R-:W4:Y:S01]  /*0670*/  SHFL.BFLY PT, R23, R22, 0x8, 0x1f ;  /* 0x0d001f0016177f89 */ /* 0x000f2200000e0000 */
[----:B-1----:R-:W-:-:S03]  /*0680*/  FADD R21, R20, R21 ;  /* 0x0000001514157221 */ /* 0x002fc60000000000 */
[----:B------:R-:W-:Y:S01]  /*0690*/  STS.128 [R17], R4 ;  /* 0x0000000411007388 */ /* 0x000fe20000000c00 */
[----:B------:R-:W-:Y:S01]  /*06a0*/  BAR.SYNC.DEFER_BLOCKING 0x0 ;  /* 0x0000000000007b1d */ /* 0x000fe20000010000 */
[----:B--2---:R-:W-:Y:S01]  /*06b0*/  FADD R25, R24, R11 ;  /* 0x0000000b18197221 */ /* 0x004fe20000000000 */
[----:B---3--:R-:W-:Y:S01]  /*06c0*/  FADD R19, R18, R19 ;  /* 0x0000001312137221 */ /* 0x008fe20000000000 */
[----:B----4-:R-:W-:-:S03]  /*06d0*/  FADD R23, R22, R23 ;  /* 0x0000001716177221 */ /* 0x010fc60000000000 */
[----:B------:R-:W1:Y:S02]  /*06e0*/  LDS R11, [R9] ;  /* 0x00000000090b7984 */ /* 0x000e640000000800 */
[----:B------:R-:W-:Y:S06]  /*06f0*/  BAR.SYNC.DEFER_BLOCKING 0x0 ;  /* 0x0000000000007b1d */ /* 0x000fec0000010000 */
[----:B------:R2:W-:Y:S04]  /*0700*/  @!P3 STS [R16+UR4], R19 ;  /* 0x000000131000b988 */ /* 0x0005e80008000804 */
[----:B------:R3:W-:Y:S04]  /*0710*/  @!P3 STS [R16+UR4+0x10], R21 ;  /* 0x000010151000b988 */ /* 0x0007e80008000804 */
[----:B------:R4:W-:Y:S01]  /*0720*/  @!P3 STS [R16+UR4+0x20], R23 ;  /* 0x000020171000b988 */ /* 0x0009e20008000804 */
[----:B--2---:R-:W2:Y:S03]  /*0730*/  LDC.64 R18, c[0x0][0x228] ;  /* 0x00008a00ff127b82 */ /* 0x004ea60000000a00 */
[----:B------:R-:W-:Y:S01]  /*0740*/  @!P3 STS [R16+UR4+0x30], R25 ;  /* 0x000030191000b988 */ /* 0x000fe20008000804 */
[----:B-1----:R-:W-:Y:S01]  /*0750*/  FMUL R11, R11, 0.0625 ;  /* 0x3d8000000b0b7820 */ /* 0x002fe20000400000 */
[----:B---3--:R-:W-:-:S03]  /*0760*/  LOP3.LUT R21, R3, 0x1f, R0, 0xf8, !PT ;  /* 0x0000001f03157812 */ /* 0x008fc600078ef800 */
[----:B------:R-:W-:Y:S01]  /*0770*/  BAR.SYNC.DEFER_BLOCKING 0x0 ;  /* 0x0000000000007b1d */ /* 0x000fe20000010000 */
[----:B----4-:R-:W-:Y:S02]  /*0780*/  IMAD.MOV.U32 R23, RZ, RZ, 0x3d800000 ;  /* 0x3d800000ff177424 */ /* 0x010fe400078e00ff */
[----:B--2---:R-:W-:-:S03]  /*0790*/  IMAD.WIDE R18, R21, 0x4, R18 ;  /* 0x0000000415127825 */ /* 0x004fc600078e0212 */
[----:B------:R-:W1:Y:S04]  /*07a0*/  @!P2 LDS R8, [R2+UR4] ;  /* 0x000000040208a984 */ /* 0x000e680008000800 */
[----:B-1----:R-:W1:Y:S02]  /*07b0*/  SHFL.BFLY PT, R5, R8, 0x2, 0x1f ;  /* 0x0c401f0008057f89 */ /* 0x002e6400000e0000 */
[----:B-1----:R-:W-:-:S05]  /*07c0*/  FADD R12, R8, R5 ;  /* 0x00000005080c7221 */ /* 0x002fca0000000000 */
[----:B------:R-:W1:Y:S02]  /*07d0*/  SHFL.BFLY PT, R5, R12, 0x1, 0x1f ;  /* 0x0c201f000c057f89 */ /* 0x000e6400000e0000 */
[----:B-1----:R-:W-:-:S05]  /*07e0*/  FADD R13, R12, R5 ;  /* 0x000000050c0d7221 */ /* 0x002fca0000000000 */
[----:B------:R1:W-:Y:S01]  /*07f0*/  @P0 STS [R2+UR4], R13 ;  /* 0x0000000d02000988 */ /* 0x0003e20008000804 */
[----:B------:R-:W-:Y:S01]  /*0800*/  BAR.SYNC.DEFER_BLOCKING 0x0 ;  /* 0x0000000000007b1d */ /* 0x000fe20000010000 */
[----:B------:R-:W-:-:S04]  /*0810*/  ISETP.GE.AND P0, PT, R21, 0x400, PT ;  /* 0x000004001500780c */ /* 0x000fc80003f06270 */
[----:B------:R-:W-:-:S03]  /*0820*/  ISETP.EQ.AND P0, PT, R10, RZ, !P0 ;  /* 0x000000ff0a00720c */ /* 0x000fc60004702270 */
[----:B-1----:R-:W1:Y:S01]  /*0830*/  LDC.64 R12, c[0x0][0x218] ;  /* 0x00008600ff0c7b82 */ /* 0x002e620000000a00 */
[----:B------:R-:W-:Y:S04]  /*0840*/  LDS R4, [R15+UR4] ;  /* 0x000000040f047984 */ /* 0x000fe80008000800 */
[----:B------:R-:W-:Y:S01]  /*0850*/  LDS R5, [R15+UR4+0x10] ;  /* 0x000010040f057984 */ /* 0x000fe20008000800 */
[----:B-1----:R-:W-:-:S03]  /*0860*/  IMAD.WIDE R12, R21, 0x4, R12 ;  /* 0x00000004150c7825 */ /* 0x002fc600078e020c */
[----:B------:R-:W-:Y:S04]  /*0870*/  LDS R6, [R15+UR4+0x20] ;  /* 0x000020040f067984 */ /* 0x000fe80008000800 */
[----:B------:R-:W1:Y:S01]  /*0880*/  LDS R7, [R15+UR4+0x30] ;  /* 0x000030040f077984 */ /* 0x000e620008000800 */
[----:B------:R-:W-:Y:S06]  /*0890*/  BAR.SYNC.DEFER_BLOCKING 0x0 ;  /* 0x0000000000007b1d */ /* 0x000fec0000010000 */
[----:B-1----:R-:W-:Y:S02]  /*08a0*/  STS.128 [R17], R4 ;  /* 0x0000000411007388 */ /* 0x002fe40000000c00 */
[----:B------:R-:W-:Y:S06]  /*08b0*/  BAR.SYNC.DEFER_BLOCKING 0x0 ;  /* 0x0000000000007b1d */ /* 0x000fec0000010000 */
[----:B------:R-:W1:Y:S02]  /*08c0*/  LDS R8, [R9] ;  /* 0x0000000009087984 */ /* 0x000e640000000800 */
[----:B------:R-:W-:Y:S06]  /*08d0*/  BAR.SYNC.DEFER_BLOCKING 0x0 ;  /* 0x0000000000007b1d */ /* 0x000fec0000010000 */
[----:B------:R2:W-:Y:S01]  /*08e0*/  STS.128 [R17], R4 ;  /* 0x0000000411007388 */ /* 0x0005e20000000c00 */
[----:B-1----:R-:W-:-:S04]  /*08f0*/  FFMA R8, R8, R23, 9.9999997473787516356e-06 ;  /* 0x3727c5ac08087423 */ /* 0x002fc80000000017 */
[----:B------:R-:W1:Y:S01]  /*0900*/  MUFU.RSQ R3, R8 ;  /* 0x0000000800037308 */ /* 0x000e620000001400 */
[----:B------:R-:W-:Y:S06]  /*0910*/  BAR.SYNC.DEFER_BLOCKING 0x0 ;  /* 0x0000000000007b1d */ /* 0x000fec0000010000 */
[----:B-1----:R2:W-:Y:S04]  /*0920*/  @P0 STG.E desc[UR6][R18.64], R3 ;  /* 0x0000000312000986 */ /* 0x0025e8000c101906 */
[----:B------:R2:W-:Y:S01]  /*0930*/  @P0 STG.E desc[UR6][R12.64], R11 ;  /* 0x0000000b0c000986 */ /* 0x0005e2000c101906 */
[----:B------:R-:W-:Y:S05]  /*0940*/  @!P0 EXIT ;  /* 0x000000000000894d */ /* 0x000fea0003800000 */
[----:B------:R-:W0:Y:S01]  /*0950*/  LDS R9, [R9] ;  /* 0x0000000009097984 */ /* 0x000e220000000800 */
[----:B--2---:R-:W1:Y:S02]  /*0960*/  LDC.64 R2, c[0x0][0x220] ;  /* 0x00008800ff027b82 */ /* 0x004e640000000a00 */
[----:B-1----:R-:W-:-:S05]  /*0970*/  IMAD.WIDE R2, R21, 0x4, R2 ;  /* 0x0000000415027825 */ /* 0x002fca00078e0202 */
[----:B0-----:R-:W-:Y:S01]  /*0980*/  STG.E desc[UR6][R2.64], R9 ;  /* 0x0000000902007986 */ /* 0x001fe2000c101906 */
[----:B------:R-:W-:Y:S05]  /*0990*/  EXIT ;  /* 0x000000000000794d */ /* 0x000fea0003800000 */
.L_x_0:
[----:B------:R-:W-:-:S00]  /*09a0*/  BRA `(.L_x_0) ;  /* 0xfffffffc00fc7947 */ /* 0x000fc0000383ffff */
[----:B------:R-:W-:-:S00]  /*09b0*/  NOP ;  /* 0x0000000000007918 */ /* 0x000fc00000000000 */
        /* <DEDUP_REMOVED lines=12> */
.L_x_1:


//--------------------- .nv.global.init           --------------------------
	.section	.nv.global.init,"aw",@progbits
.nv.global.init:
	.type		_$_str,@object
	.size		_$_str,(.L_0 - _$_str)
_$_str:
        /*0000*/ 	.byte	0x5f, 0x5f, 0x43, 0x55, 0x44, 0x41, 0x5f, 0x46, 0x54, 0x5a, 0x00
.L_0:


//--------------------- .nv.shared.triton_per_fused__native_batch_norm_legit_2 --------------------------
	.section	.nv.shared.triton_per_fused__native_batch_norm_legit_2,"aw",@nobits
	.sectionflags	@""
	.align	16
	.zero		1024


//--------------------- .nv.constant0.triton_per_fused__native_batch_norm_legit_2 --------------------------
	.section	.nv.constant0.triton_per_fused__native_batch_norm_legit_2,"a",@progbits
	.sectionflags	@""
	.align	4
.nv.constant0.triton_per_fused__native_batch_norm_legit_2:
	.zero		568
